//
// Generated by NVIDIA NVVM Compiler
//
// Compiler Build ID: CL-36424714
// Cuda compilation tools, release 13.0, V13.0.88
// Based on NVVM 20.0.0
//

.version 9.0
.target sm_100
.address_size 64

	// .globl	_Z6MatMulv
.extern .func  (.param .b32 func_retval0) vprintf
(
	.param .b64 vprintf_param_0,
	.param .b64 vprintf_param_1
)
;
.const .align 4 .u32 Diff = 10;
.global .align 4 .b8 A[4];
.global .align 1 .b8 $str[15] = {73, 110, 32, 107, 101, 114, 110, 101, 108, 58, 32, 37, 105, 10};

.visible .entry _Z6MatMulv()
{
	.local .align 8 .b8 	__local_depot0[8];
	.reg .b64 	%SP;
	.reg .b64 	%SPL;
	.reg .b32 	%r<5>;
	.reg .b64 	%rd<5>;

	mov.u64 	%SPL, __local_depot0;
	cvta.local.u64 	%SP, %SPL;
	add.u64 	%rd1, %SP, 0;
	add.u64 	%rd2, %SPL, 0;
	atom.global.add.u32 	%r1, [A], 1;
	ld.global.u32 	%r2, [A];
	st.local.u32 	[%rd2], %r2;
	mov.u64 	%rd3, $str;
	cvta.global.u64 	%rd4, %rd3;
	{ // callseq 0, 0
	.param .b64 param0;
	st.param.b64 	[param0], %rd4;
	.param .b64 param1;
	st.param.b64 	[param1], %rd1;
	.param .b32 retval0;
	call.uni (retval0), 
	vprintf, 
	(
	param0, 
	param1
	);
	ld.param.b32 	%r3, [retval0];
	} // callseq 0
	ret;

}


// ===== COMPILED SASS (sm_100) =====

	.target	sm_100

	.elftype	@"ET_EXEC"


//--------------------- .note.nv.tkinfo           --------------------------
	.section	.note.nv.tkinfo,"",@"SHT_NOTE"
	.sectionflags	@"SHF_NOTE_NV_TKINFO"
	.tkinfo
        /*0018*/ 	.word	0x00000002
        /*0030*/ 	.string	""
        /*0030*/ 	.string	"ptxas"
        /*0030*/ 	.string	"Cuda compilation tools, release 13.0, V13.0.88"
        /*0030*/ 	.string	"Build cuda_13.0.r13.0/compiler.36424714_0"
        /*0030*/ 	.string	"-arch sm_100 -m 64 "



//--------------------- .note.nv.cuinfo           --------------------------
	.section	.note.nv.cuinfo,"",@"SHT_NOTE"
	.sectionflags	@"SHF_NOTE_NV_CUINFO"
        /*0018*/ 	.short	0x0002
        /*001a*/ 	.short	0x0064
        /*001c*/ 	.short	0x0082
	.zero		2


//--------------------- .nv.info                  --------------------------
	.section	.nv.info,"",@"SHT_CUDA_INFO"
	.align	4


	//----- nvinfo : EIATTR_REGCOUNT
	.align		4
        /*0000*/ 	.byte	0x04, 0x2f
        /*0002*/ 	.short	(.L_4 - .L_3)
	.align		4
.L_3:
        /*0004*/ 	.word	index@(_Z6MatMulv)
        /*0008*/ 	.word	0x00000018


	//----- nvinfo : EIATTR_FRAME_SIZE
	.align		4
.L_4:
        /*000c*/ 	.byte	0x04, 0x11
        /*000e*/ 	.short	(.L_6 - .L_5)
	.align		4
.L_5:
        /*0010*/ 	.word	index@(_Z6MatMulv)
        /*0014*/ 	.word	0x00000008


	//----- nvinfo : EIATTR_MIN_STACK_SIZE
	.align		4
.L_6:
        /*0018*/ 	.byte	0x04, 0x12
        /*001a*/ 	.short	(.L_8 - .L_7)
	.align		4
.L_7:
        /*001c*/ 	.word	index@(_Z6MatMulv)
        /*0020*/ 	.word	0x00000008
.L_8:


//--------------------- .nv.compat                --------------------------
	.section	.nv.compat,"",@"SHT_CUDA_COMPAT_INFO"
	.align	4
        /*0000*/ 	.byte	0x02, 0x09, 0x00, 0x00, 0x02, 0x02, 0x01, 0x00, 0x02, 0x05, 0x05, 0x00, 0x03, 0x07, 0x01, 0x01
        /*0010*/ 	.byte	0x02, 0x03, 0x00, 0x00, 0x02, 0x06, 0x01, 0x00, 0x04, 0x0b, 0x08, 0x00, 0x09, 0x00, 0x00, 0x00
        /*0020*/ 	.byte	0x00, 0x00, 0x00, 0x00


//--------------------- .nv.info._Z6MatMulv       --------------------------
	.section	.nv.info._Z6MatMulv,"",@"SHT_CUDA_INFO"
	.sectionflags	@""
	.align	4


	//----- nvinfo : EIATTR_CUDA_API_VERSION
	.align		4
        /*0000*/ 	.byte	0x04, 0x37
        /*0002*/ 	.short	(.L_10 - .L_9)
.L_9:
        /*0004*/ 	.word	0x00000082


	//----- nvinfo : EIATTR_SPARSE_MMA_MASK
	.align		4
.L_10:
        /*0008*/ 	.byte	0x03, 0x50
        /*000a*/ 	.short	0x0000


	//----- nvinfo : EIATTR_MAXREG_COUNT
	.align		4
        /*000c*/ 	.byte	0x03, 0x1b
        /*000e*/ 	.short	0x00ff


	//----- nvinfo : EIATTR_EXTERNS
	.align		4
        /*0010*/ 	.byte	0x04, 0x0f
        /*0012*/ 	.short	(.L_12 - .L_11)


	//   ....[0]....
	.align		4
.L_11:
        /*0014*/ 	.word	index@(vprintf)


	//----- nvinfo : EIATTR_MERCURY_ISA_VERSION
	.align		4
.L_12:
        /*0018*/ 	.byte	0x03, 0x5f
        /*001a*/ 	.short	0x0101


	//----- nvinfo : EIATTR_INT_WARP_WIDE_INSTR_OFFSETS
	.align		4
        /*001c*/ 	.byte	0x04, 0x31
        /*001e*/ 	.short	(.L_14 - .L_13)


	//   ....[0]....
.L_13:
        /*0020*/ 	.word	0x00000030


	//----- nvinfo : EIATTR_VRC_CTA_INIT_COUNT
	.align		4
.L_14:
        /*0024*/ 	.byte	0x02, 0x4a
	.zero		1
	.zero		1


	//----- nvinfo : EIATTR_SYSCALL_OFFSETS
	.align		4
        /*0028*/ 	.byte	0x04, 0x46
        /*002a*/ 	.short	(.L_16 - .L_15)


	//   ....[0]....
.L_15:
        /*002c*/ 	.word	0x00000160


	//----- nvinfo : EIATTR_EXIT_INSTR_OFFSETS
	.align		4
.L_16:
        /*0030*/ 	.byte	0x04, 0x1c
        /*0032*/ 	.short	(.L_18 - .L_17)


	//   ....[0]....
.L_17:
        /*0034*/ 	.word	0x00000170


	//----- nvinfo : EIATTR_SW_WAR
	.align		4
.L_18:
        /*0038*/ 	.byte	0x04, 0x36
        /*003a*/ 	.short	(.L_20 - .L_19)
.L_19:
        /*003c*/ 	.word	0x00000008
.L_20:


//--------------------- .nv.callgraph             --------------------------
	.section	.nv.callgraph,"",@"SHT_CUDA_CALLGRAPH"
	.align	4
	.sectionentsize	8
	.align		4
        /*0000*/ 	.word	0x00000000
	.align		4
        /*0004*/ 	.word	0xffffffff
	.align		4
        /*0008*/ 	.word	index@(_Z6MatMulv)
	.align		4
        /*000c*/ 	.word	index@(vprintf)
	.align		4
        /*0010*/ 	.word	0x00000000
	.align		4
        /*0014*/ 	.word	0xfffffffe
	.align		4
        /*0018*/ 	.word	0x00000000
	.align		4
        /*001c*/ 	.word	0xfffffffd
	.align		4
        /*0020*/ 	.word	0x00000000
	.align		4
        /*0024*/ 	.word	0xfffffffc


//--------------------- .nv.constant4             --------------------------
	.section	.nv.constant4,"a",@progbits
	.align	8
	.align		8
.nv.constant4:
        /*0000*/ 	.dword	vprintf
	.align		8
        /*0008*/ 	.dword	A
	.align		8
        /*0010*/ 	.dword	$str


//--------------------- .nv.constant3             --------------------------
	.section	.nv.constant3,"a",@progbits
	.align	4
.nv.constant3:
	.type		Diff,@object
	.size		Diff,(.L_0 - Diff)
Diff:
        /*0000*/ 	.byte	0x0a, 0x00, 0x00, 0x00
.L_0:


//--------------------- .text._Z6MatMulv          --------------------------
	.section	.text._Z6MatMulv,"ax",@progbits
	.align	128
        .global         _Z6MatMulv
        .type           _Z6MatMulv,@function
        .size           _Z6MatMulv,(.L_x_2 - _Z6MatMulv)
        .other          _Z6MatMulv,@"STO_CUDA_ENTRY STV_DEFAULT"
_Z6MatMulv:
.text._Z6MatMulv:
[----:B------:R-:W0:Y:S01]  /*0000*/  LDC R1, c[0x0][0x37c] ;  /* 0x0000df00ff017b82 */ /* 0x000e220000000800 */
[----:B------:R-:W1:Y:S07]  /*0010*/  S2R R0, SR_LANEID ;  /* 0x0000000000007919 */ /* 0x000e6e0000000000 */
[----:B------:R-:W2:Y:S01]  /*0020*/  LDC.64 R2, c[0x4][0x8] ;  /* 0x01000200ff027b82 */ /* 0x000ea20000000a00 */
[----:B------:R-:W-:Y:S01]  /*0030*/  VOTEU.ANY UR6, UPT, PT ;  /* 0x0000000000067886 */ /* 0x000fe200038e0100 */
[----:B------:R-:W2:Y:S01]  /*0040*/  LDCU.64 UR4, c[0x0][0x358] ;  /* 0x00006b00ff0477ac */ /* 0x000ea20008000a00 */
[----:B------:R-:W2:Y:S01]  /*0050*/  POPC R7, UR6 ;  /* 0x0000000600077d09 */ /* 0x000ea20008000000 */
[----:B0-----:R-:W-:Y:S01]  /*0060*/  VIADD R1, R1, 0xfffffff8 ;  /* 0xfffffff801017836 */ /* 0x001fe20000000000 */
[----:B------:R-:W-:-:S06]  /*0070*/  UFLO.U32 UR7, UR6 ;  /* 0x00000006000772bd */ /* 0x000fcc00080e0000 */
[----:B-1----:R-:W-:-:S05]  /*0080*/  ISETP.EQ.U32.AND P0, PT, R0, UR7, PT ;  /* 0x0000000700007c0c */ /* 0x002fca000bf02070 */
[----:B------:R-:W0:Y:S08]  /*0090*/  LDCU.64 UR6, c[0x4][0x10] ;  /* 0x01000200ff0677ac */ /* 0x000e300008000a00 */
[----:B--2---:R1:W-:Y:S04]  /*00a0*/  @P0 REDG.E.ADD.STRONG.GPU desc[UR4][R2.64], R7 ;  /* 0x000000070200098e */ /* 0x0043e8000c12e104 */
[----:B------:R-:W2:Y:S01]  /*00b0*/  LDG.E R0, desc[UR4][R2.64] ;  /* 0x0000000402007981 */ /* 0x000ea2000c1e1900 */
[----:B------:R-:W-:Y:S01]  /*00c0*/  MOV R8, 0x0 ;  /* 0x0000000000087802 */ /* 0x000fe20000000f00 */
[----:B------:R-:W3:Y:S01]  /*00d0*/  LDCU UR4, c[0x0][0x2f8] ;  /* 0x00005f00ff0477ac */ /* 0x000ee20008000800 */
[----:B0-----:R-:W-:-:S02]  /*00e0*/  IMAD.U32 R4, RZ, RZ, UR6 ;  /* 0x00000006ff047e24 */ /* 0x001fc4000f8e00ff */
[----:B------:R-:W-:Y:S01]  /*00f0*/  IMAD.U32 R5, RZ, RZ, UR7 ;  /* 0x00000007ff057e24 */ /* 0x000fe2000f8e00ff */
[----:B------:R-:W1:Y:S01]  /*0100*/  LDCU UR5, c[0x0][0x2fc] ;  /* 0x00005f80ff0577ac */ /* 0x000e620008000800 */
[----:B------:R-:W0:Y:S01]  /*0110*/  LDC.64 R8, c[0x4][R8] ;  /* 0x0100000008087b82 */ /* 0x000e220000000a00 */
[----:B---3--:R-:W-:-:S05]  /*0120*/  IADD3 R6, P0, PT, R1, UR4, RZ ;  /* 0x0000000401067c10 */ /* 0x008fca000ff1e0ff */
[----:B-1----:R-:W-:Y:S01]  /*0130*/  IMAD.X R7, RZ, RZ, UR5, P0 ;  /* 0x00000005ff077e24 */ /* 0x002fe200080e06ff */
[----:B0-2---:R1:W-:Y:S07]  /*0140*/  STL [R1], R0 ;  /* 0x0000000001007387 */ /* 0x0053ee0000100800 */
[----:B------:R-:W-:-:S07]  /*0150*/  LEPC R20, `(.L_x_0) ;  /* 0x000000001014794e */ /* 0x000fce0000000000 */
[----:B-1----:R-:W-:Y:S05]  /*0160*/  CALL.ABS.NOINC R8 ;  /* 0x0000000008007343 */ /* 0x002fea0003c00000 */
.L_x_0:
[----:B------:R-:W-:Y:S05]  /*0170*/  EXIT ;  /* 0x000000000000794d */ /* 0x000fea0003800000 */
.L_x_1:
[----:B------:R-:W-:-:S00]  /*0180*/  BRA `(.L_x_1) ;  /* 0xfffffffc00fc7947 */ /* 0x000fc0000383ffff */
[----:B------:R-:W-:-:S00]  /*0190*/  NOP ;  /* 0x0000000000007918 */ /* 0x000fc00000000000 */
        /* <DEDUP_REMOVED lines=14> */
.L_x_2:


//--------------------- .nv.global.init           --------------------------
	.section	.nv.global.init,"aw",@progbits
.nv.global.init:
	.type		$str,@object
	.size		$str,(.L_2 - $str)
$str:
        /*0000*/ 	.byte	0x49, 0x6e, 0x20, 0x6b, 0x65, 0x72, 0x6e, 0x65, 0x6c, 0x3a, 0x20, 0x25, 0x69, 0x0a, 0x00
.L_2:


//--------------------- .nv.shared.reserved.0     --------------------------
	.section	.nv.shared.reserved.0,"aw",@nobits
	.weak		__nv_reservedSMEM_offset_0_alias
	.size		__nv_reservedSMEM_offset_0_alias, 0, 64
	.other		__nv_reservedSMEM_offset_0_alias,@"STO_CUDA_RESERVED_SHARED STV_DEFAULT"
__nv_reservedSMEM_offset_0_alias:
	.zero		0
	.zero		64


//--------------------- .nv.global                --------------------------
	.section	.nv.global,"aw",@nobits
	.align	4
.nv.global:
	.type		A,@object
	.size		A,(.L_1 - A)
A:
	.zero		4
.L_1:


//--------------------- .nv.constant0._Z6MatMulv  --------------------------
	.section	.nv.constant0._Z6MatMulv,"a",@progbits
	.sectionflags	@""
	.align	4
.nv.constant0._Z6MatMulv:
	.zero		896


//--------------------- SYMBOLS --------------------------

	.type		.nv.reservedSmem.offset0,@object
	.size		.nv.reservedSmem.offset0,0x4
	.type		vprintf,@function
